//
// Generated by NVIDIA NVVM Compiler
//
// Compiler Build ID: CL-36424714
// Cuda compilation tools, release 13.0, V13.0.88
// Based on NVVM 20.0.0
//

.version 9.0
.target sm_100
.address_size 64

	// .globl	_Z11get_new_arrPiS_S_S_
// _ZZ8get_avgsPiPfiE9local_sum has been demoted

.visible .entry _Z11get_new_arrPiS_S_S_(
	.param .u64 .ptr .align 1 _Z11get_new_arrPiS_S_S__param_0,
	.param .u64 .ptr .align 1 _Z11get_new_arrPiS_S_S__param_1,
	.param .u64 .ptr .align 1 _Z11get_new_arrPiS_S_S__param_2,
	.param .u64 .ptr .align 1 _Z11get_new_arrPiS_S_S__param_3
)
{
	.reg .pred 	%p<3>;
	.reg .b32 	%r<23>;
	.reg .b64 	%rd<14>;

	ld.param.u64 	%rd5, [_Z11get_new_arrPiS_S_S__param_0];
	ld.param.u64 	%rd6, [_Z11get_new_arrPiS_S_S__param_1];
	ld.param.u64 	%rd7, [_Z11get_new_arrPiS_S_S__param_2];
	ld.param.u64 	%rd8, [_Z11get_new_arrPiS_S_S__param_3];
	cvta.to.global.u64 	%rd1, %rd8;
	mov.u32 	%r9, %tid.x;
	mov.u32 	%r10, %ctaid.x;
	mov.u32 	%r1, %ntid.x;
	mad.lo.s32 	%r22, %r10, %r1, %r9;
	ld.global.u32 	%r21, [%rd1];
	mul.lo.s32 	%r11, %r21, %r21;
	setp.ge.s32 	%p1, %r22, %r11;
	@%p1 bra 	$L__BB0_3;
	mov.u32 	%r12, %nctaid.x;
	mul.lo.s32 	%r4, %r1, %r12;
	cvta.to.global.u64 	%rd2, %rd5;
	cvta.to.global.u64 	%rd3, %rd6;
	cvta.to.global.u64 	%rd4, %rd7;
$L__BB0_2:
	div.s32 	%r13, %r22, %r21;
	mul.lo.s32 	%r14, %r13, %r21;
	sub.s32 	%r15, %r22, %r14;
	mad.lo.s32 	%r16, %r15, %r21, %r13;
	mul.wide.s32 	%rd9, %r22, 4;
	add.s64 	%rd10, %rd2, %rd9;
	ld.global.u32 	%r17, [%rd10];
	mul.wide.s32 	%rd11, %r16, 4;
	add.s64 	%rd12, %rd3, %rd11;
	ld.global.u32 	%r18, [%rd12];
	min.s32 	%r19, %r17, %r18;
	add.s64 	%rd13, %rd4, %rd9;
	st.global.u32 	[%rd13], %r19;
	add.s32 	%r22, %r22, %r4;
	ld.global.u32 	%r21, [%rd1];
	mul.lo.s32 	%r20, %r21, %r21;
	setp.lt.s32 	%p2, %r22, %r20;
	@%p2 bra 	$L__BB0_2;
$L__BB0_3:
	ret;

}
	// .globl	_Z8get_avgsPiPfi
.visible .entry _Z8get_avgsPiPfi(
	.param .u64 .ptr .align 1 _Z8get_avgsPiPfi_param_0,
	.param .u64 .ptr .align 1 _Z8get_avgsPiPfi_param_1,
	.param .u32 _Z8get_avgsPiPfi_param_2
)
{
	.reg .pred 	%p<9>;
	.reg .b32 	%r<29>;
	.reg .b32 	%f<12>;
	.reg .b64 	%rd<9>;
	// demoted variable
	.shared .align 4 .b8 _ZZ8get_avgsPiPfiE9local_sum[1024];
	ld.param.u64 	%rd3, [_Z8get_avgsPiPfi_param_0];
	ld.param.u64 	%rd4, [_Z8get_avgsPiPfi_param_1];
	ld.param.u32 	%r17, [_Z8get_avgsPiPfi_param_2];
	mov.u32 	%r1, %tid.x;
	shl.b32 	%r18, %r1, 2;
	mov.u32 	%r19, _ZZ8get_avgsPiPfiE9local_sum;
	add.s32 	%r2, %r19, %r18;
	mov.b32 	%r20, 0;
	st.shared.u32 	[%r2], %r20;
	mov.u32 	%r24, %ctaid.x;
	setp.ge.s32 	%p1, %r24, %r17;
	@%p1 bra 	$L__BB1_14;
	mul.lo.s32 	%r4, %r17, %r17;
	cvt.rn.f32.u32 	%f1, %r17;
	mov.u32 	%r5, %ntid.x;
	mul.lo.s32 	%r6, %r17, %r5;
	mov.u32 	%r7, %nctaid.x;
	mad.lo.s32 	%r27, %r17, %r1, %r24;
	cvta.to.global.u64 	%rd1, %rd4;
	cvta.to.global.u64 	%rd2, %rd3;
$L__BB1_2:
	setp.ge.s32 	%p2, %r27, %r4;
	@%p2 bra 	$L__BB1_6;
	ld.shared.f32 	%f11, [%r2];
$L__BB1_4:
	mul.wide.s32 	%rd5, %r27, 4;
	add.s64 	%rd6, %rd2, %rd5;
	ld.global.u32 	%r21, [%rd6];
	cvt.rn.f32.s32 	%f5, %r21;
	div.rn.f32 	%f6, %f5, %f1;
	add.f32 	%f11, %f11, %f6;
	add.s32 	%r27, %r27, %r6;
	setp.lt.s32 	%p3, %r27, %r4;
	@%p3 bra 	$L__BB1_4;
	st.shared.f32 	[%r2], %f11;
$L__BB1_6:
	setp.lt.u32 	%p4, %r5, 2;
	bar.sync 	0;
	@%p4 bra 	$L__BB1_11;
	mov.u32 	%r28, %r5;
$L__BB1_8:
	shr.u32 	%r15, %r28, 1;
	setp.ge.u32 	%p5, %r1, %r15;
	@%p5 bra 	$L__BB1_10;
	shl.b32 	%r22, %r15, 2;
	add.s32 	%r23, %r2, %r22;
	ld.shared.f32 	%f7, [%r23];
	ld.shared.f32 	%f8, [%r2];
	add.f32 	%f9, %f7, %f8;
	st.shared.f32 	[%r2], %f9;
$L__BB1_10:
	bar.sync 	0;
	setp.gt.u32 	%p6, %r28, 3;
	mov.u32 	%r28, %r15;
	@%p6 bra 	$L__BB1_8;
$L__BB1_11:
	setp.ne.s32 	%p7, %r1, 0;
	@%p7 bra 	$L__BB1_13;
	ld.shared.f32 	%f10, [_ZZ8get_avgsPiPfiE9local_sum];
	mul.wide.s32 	%rd7, %r24, 4;
	add.s64 	%rd8, %rd1, %rd7;
	st.global.f32 	[%rd8], %f10;
$L__BB1_13:
	add.s32 	%r24, %r24, %r7;
	setp.lt.s32 	%p8, %r24, %r17;
	@%p8 bra 	$L__BB1_2;
$L__BB1_14:
	ret;

}


// ===== COMPILED SASS (sm_100) =====

	.target	sm_100

	.elftype	@"ET_EXEC"


//--------------------- .note.nv.tkinfo           --------------------------
	.section	.note.nv.tkinfo,"",@"SHT_NOTE"
	.sectionflags	@"SHF_NOTE_NV_TKINFO"
	.tkinfo
        /*0018*/ 	.word	0x00000002
        /*0030*/ 	.string	""
        /*0030*/ 	.string	"ptxas"
        /*0030*/ 	.string	"Cuda compilation tools, release 13.0, V13.0.88"
        /*0030*/ 	.string	"Build cuda_13.0.r13.0/compiler.36424714_0"
        /*0030*/ 	.string	"-arch sm_100 -m 64 "



//--------------------- .note.nv.cuinfo           --------------------------
	.section	.note.nv.cuinfo,"",@"SHT_NOTE"
	.sectionflags	@"SHF_NOTE_NV_CUINFO"
        /*0018*/ 	.short	0x0002
        /*001a*/ 	.short	0x0064
        /*001c*/ 	.short	0x0082
	.zero		2


//--------------------- .nv.info                  --------------------------
	.section	.nv.info,"",@"SHT_CUDA_INFO"
	.align	4


	//----- nvinfo : EIATTR_REGCOUNT
	.align		4
        /*0000*/ 	.byte	0x04, 0x2f
        /*0002*/ 	.short	(.L_1 - .L_0)
	.align		4
.L_0:
        /*0004*/ 	.word	index@(_Z11get_new_arrPiS_S_S_)
        /*0008*/ 	.word	0x00000016


	//----- nvinfo : EIATTR_FRAME_SIZE
	.align		4
.L_1:
        /*000c*/ 	.byte	0x04, 0x11
        /*000e*/ 	.short	(.L_3 - .L_2)
	.align		4
.L_2:
        /*0010*/ 	.word	index@(_Z11get_new_arrPiS_S_S_)
        /*0014*/ 	.word	0x00000000


	//----- nvinfo : EIATTR_REGCOUNT
	.align		4
.L_3:
        /*0018*/ 	.byte	0x04, 0x2f
        /*001a*/ 	.short	(.L_5 - .L_4)
	.align		4
.L_4:
        /*001c*/ 	.word	index@(_Z8get_avgsPiPfi)
        /*0020*/ 	.word	0x00000018


	//----- nvinfo : EIATTR_FRAME_SIZE
	.align		4
.L_5:
        /*0024*/ 	.byte	0x04, 0x11
        /*0026*/ 	.short	(.L_7 - .L_6)
	.align		4
.L_6:
        /*0028*/ 	.word	index@($__internal_0_$__cuda_sm3x_div_rn_noftz_f32_slowpath)
        /*002c*/ 	.word	0x00000000


	//----- nvinfo : EIATTR_FRAME_SIZE
	.align		4
.L_7:
        /*0030*/ 	.byte	0x04, 0x11
        /*0032*/ 	.short	(.L_9 - .L_8)
	.align		4
.L_8:
        /*0034*/ 	.word	index@(_Z8get_avgsPiPfi)
        /*0038*/ 	.word	0x00000000


	//----- nvinfo : EIATTR_MIN_STACK_SIZE
	.align		4
.L_9:
        /*003c*/ 	.byte	0x04, 0x12
        /*003e*/ 	.short	(.L_11 - .L_10)
	.align		4
.L_10:
        /*0040*/ 	.word	index@(_Z8get_avgsPiPfi)
        /*0044*/ 	.word	0x00000000


	//----- nvinfo : EIATTR_MIN_STACK_SIZE
	.align		4
.L_11:
        /*0048*/ 	.byte	0x04, 0x12
        /*004a*/ 	.short	(.L_13 - .L_12)
	.align		4
.L_12:
        /*004c*/ 	.word	index@(_Z11get_new_arrPiS_S_S_)
        /*0050*/ 	.word	0x00000000
.L_13:


//--------------------- .nv.compat                --------------------------
	.section	.nv.compat,"",@"SHT_CUDA_COMPAT_INFO"
	.align	4
        /*0000*/ 	.byte	0x02, 0x09, 0x00, 0x00, 0x02, 0x02, 0x01, 0x00, 0x02, 0x05, 0x05, 0x00, 0x03, 0x07, 0x01, 0x01
        /*0010*/ 	.byte	0x02, 0x03, 0x00, 0x00, 0x02, 0x06, 0x01, 0x00, 0x04, 0x0b, 0x08, 0x00, 0x01, 0x00, 0x00, 0x00
        /*0020*/ 	.byte	0x00, 0x00, 0x00, 0x00


//--------------------- .nv.info._Z8get_avgsPiPfi --------------------------
	.section	.nv.info._Z8get_avgsPiPfi,"",@"SHT_CUDA_INFO"
	.sectionflags	@""
	.align	4


	//----- nvinfo : EIATTR_CUDA_API_VERSION
	.align		4
        /*0000*/ 	.byte	0x04, 0x37
        /*0002*/ 	.short	(.L_15 - .L_14)
.L_14:
        /*0004*/ 	.word	0x00000082


	//----- nvinfo : EIATTR_KPARAM_INFO
	.align		4
.L_15:
        /*0008*/ 	.byte	0x04, 0x17
        /*000a*/ 	.short	(.L_17 - .L_16)
.L_16:
        /*000c*/ 	.word	0x00000000
        /*0010*/ 	.short	0x0002
        /*0012*/ 	.short	0x0010
        /*0014*/ 	.byte	0x00, 0xf0, 0x11, 0x00


	//----- nvinfo : EIATTR_KPARAM_INFO
	.align		4
.L_17:
        /*0018*/ 	.byte	0x04, 0x17
        /*001a*/ 	.short	(.L_19 - .L_18)
.L_18:
        /*001c*/ 	.word	0x00000000
        /*0020*/ 	.short	0x0001
        /*0022*/ 	.short	0x0008
        /*0024*/ 	.byte	0x00, 0xf5, 0x21, 0x00


	//----- nvinfo : EIATTR_KPARAM_INFO
	.align		4
.L_19:
        /*0028*/ 	.byte	0x04, 0x17
        /*002a*/ 	.short	(.L_21 - .L_20)
.L_20:
        /*002c*/ 	.word	0x00000000
        /*0030*/ 	.short	0x0000
        /*0032*/ 	.short	0x0000
        /*0034*/ 	.byte	0x00, 0xf5, 0x21, 0x00


	//----- nvinfo : EIATTR_SPARSE_MMA_MASK
	.align		4
.L_21:
        /*0038*/ 	.byte	0x03, 0x50
        /*003a*/ 	.short	0x0000


	//----- nvinfo : EIATTR_MAXREG_COUNT
	.align		4
        /*003c*/ 	.byte	0x03, 0x1b
        /*003e*/ 	.short	0x00ff


	//----- nvinfo : EIATTR_NUM_BARRIERS
	.align		4
        /*0040*/ 	.byte	0x02, 0x4c
        /*0042*/ 	.byte	0x01
	.zero		1


	//----- nvinfo : EIATTR_MERCURY_ISA_VERSION
	.align		4
        /*0044*/ 	.byte	0x03, 0x5f
        /*0046*/ 	.short	0x0101


	//----- nvinfo : EIATTR_VRC_CTA_INIT_COUNT
	.align		4
        /*0048*/ 	.byte	0x02, 0x4a
	.zero		1
	.zero		1


	//----- nvinfo : EIATTR_EXIT_INSTR_OFFSETS
	.align		4
        /*004c*/ 	.byte	0x04, 0x1c
        /*004e*/ 	.short	(.L_23 - .L_22)


	//   ....[0]....
.L_22:
        /*0050*/ 	.word	0x000000a0


	//   ....[1]....
        /*0054*/ 	.word	0x000004b0


	//----- nvinfo : EIATTR_CRS_STACK_SIZE
	.align		4
.L_23:
        /*0058*/ 	.byte	0x04, 0x1e
        /*005a*/ 	.short	(.L_25 - .L_24)
.L_24:
        /*005c*/ 	.word	0x00000000


	//----- nvinfo : EIATTR_CBANK_PARAM_SIZE
	.align		4
.L_25:
        /*0060*/ 	.byte	0x03, 0x19
        /*0062*/ 	.short	0x0014


	//----- nvinfo : EIATTR_PARAM_CBANK
	.align		4
        /*0064*/ 	.byte	0x04, 0x0a
        /*0066*/ 	.short	(.L_27 - .L_26)
	.align		4
.L_26:
        /*0068*/ 	.word	index@(.nv.constant0._Z8get_avgsPiPfi)
        /*006c*/ 	.short	0x0380
        /*006e*/ 	.short	0x0014


	//----- nvinfo : EIATTR_SW_WAR
	.align		4
.L_27:
        /*0070*/ 	.byte	0x04, 0x36
        /*0072*/ 	.short	(.L_29 - .L_28)
.L_28:
        /*0074*/ 	.word	0x00000008
.L_29:


//--------------------- .nv.info._Z11get_new_arrPiS_S_S_ --------------------------
	.section	.nv.info._Z11get_new_arrPiS_S_S_,"",@"SHT_CUDA_INFO"
	.sectionflags	@""
	.align	4


	//----- nvinfo : EIATTR_CUDA_API_VERSION
	.align		4
        /*0000*/ 	.byte	0x04, 0x37
        /*0002*/ 	.short	(.L_31 - .L_30)
.L_30:
        /*0004*/ 	.word	0x00000082


	//----- nvinfo : EIATTR_KPARAM_INFO
	.align		4
.L_31:
        /*0008*/ 	.byte	0x04, 0x17
        /*000a*/ 	.short	(.L_33 - .L_32)
.L_32:
        /*000c*/ 	.word	0x00000000
        /*0010*/ 	.short	0x0003
        /*0012*/ 	.short	0x0018
        /*0014*/ 	.byte	0x00, 0xf5, 0x21, 0x00


	//----- nvinfo : EIATTR_KPARAM_INFO
	.align		4
.L_33:
        /*0018*/ 	.byte	0x04, 0x17
        /*001a*/ 	.short	(.L_35 - .L_34)
.L_34:
        /*001c*/ 	.word	0x00000000
        /*0020*/ 	.short	0x0002
        /*0022*/ 	.short	0x0010
        /*0024*/ 	.byte	0x00, 0xf5, 0x21, 0x00


	//----- nvinfo : EIATTR_KPARAM_INFO
	.align		4
.L_35:
        /*0028*/ 	.byte	0x04, 0x17
        /*002a*/ 	.short	(.L_37 - .L_36)
.L_36:
        /*002c*/ 	.word	0x00000000
        /*0030*/ 	.short	0x0001
        /*0032*/ 	.short	0x0008
        /*0034*/ 	.byte	0x00, 0xf5, 0x21, 0x00


	//----- nvinfo : EIATTR_KPARAM_INFO
	.align		4
.L_37:
        /*0038*/ 	.byte	0x04, 0x17
        /*003a*/ 	.short	(.L_39 - .L_38)
.L_38:
        /*003c*/ 	.word	0x00000000
        /*0040*/ 	.short	0x0000
        /*0042*/ 	.short	0x0000
        /*0044*/ 	.byte	0x00, 0xf5, 0x21, 0x00


	//----- nvinfo : EIATTR_SPARSE_MMA_MASK
	.align		4
.L_39:
        /*0048*/ 	.byte	0x03, 0x50
        /*004a*/ 	.short	0x0000


	//----- nvinfo : EIATTR_MAXREG_COUNT
	.align		4
        /*004c*/ 	.byte	0x03, 0x1b
        /*004e*/ 	.short	0x00ff


	//----- nvinfo : EIATTR_MERCURY_ISA_VERSION
	.align		4
        /*0050*/ 	.byte	0x03, 0x5f
        /*0052*/ 	.short	0x0101


	//----- nvinfo : EIATTR_VRC_CTA_INIT_COUNT
	.align		4
        /*0054*/ 	.byte	0x02, 0x4a
	.zero		1
	.zero		1


	//----- nvinfo : EIATTR_EXIT_INSTR_OFFSETS
	.align		4
        /*0058*/ 	.byte	0x04, 0x1c
        /*005a*/ 	.short	(.L_41 - .L_40)


	//   ....[0]....
.L_40:
        /*005c*/ 	.word	0x000000a0


	//   ....[1]....
        /*0060*/ 	.word	0x00000380


	//----- nvinfo : EIATTR_CRS_STACK_SIZE
	.align		4
.L_41:
        /*0064*/ 	.byte	0x04, 0x1e
        /*0066*/ 	.short	(.L_43 - .L_42)
.L_42:
        /*0068*/ 	.word	0x00000000


	//----- nvinfo : EIATTR_CBANK_PARAM_SIZE
	.align		4
.L_43:
        /*006c*/ 	.byte	0x03, 0x19
        /*006e*/ 	.short	0x0020


	//----- nvinfo : EIATTR_PARAM_CBANK
	.align		4
        /*0070*/ 	.byte	0x04, 0x0a
        /*0072*/ 	.short	(.L_45 - .L_44)
	.align		4
.L_44:
        /*0074*/ 	.word	index@(.nv.constant0._Z11get_new_arrPiS_S_S_)
        /*0078*/ 	.short	0x0380
        /*007a*/ 	.short	0x0020


	//----- nvinfo : EIATTR_SW_WAR
	.align		4
.L_45:
        /*007c*/ 	.byte	0x04, 0x36
        /*007e*/ 	.short	(.L_47 - .L_46)
.L_46:
        /*0080*/ 	.word	0x00000008
.L_47:


//--------------------- .nv.callgraph             --------------------------
	.section	.nv.callgraph,"",@"SHT_CUDA_CALLGRAPH"
	.align	4
	.sectionentsize	8
	.align		4
        /*0000*/ 	.word	0x00000000
	.align		4
        /*0004*/ 	.word	0xffffffff
	.align		4
        /*0008*/ 	.word	0x00000000
	.align		4
        /*000c*/ 	.word	0xfffffffe
	.align		4
        /*0010*/ 	.word	0x00000000
	.align		4
        /*0014*/ 	.word	0xfffffffd
	.align		4
        /*0018*/ 	.word	0x00000000
	.align		4
        /*001c*/ 	.word	0xfffffffc


//--------------------- .text._Z8get_avgsPiPfi    --------------------------
	.section	.text._Z8get_avgsPiPfi,"ax",@progbits
	.align	128
        .global         _Z8get_avgsPiPfi
        .type           _Z8get_avgsPiPfi,@function
        .size           _Z8get_avgsPiPfi,(.L_x_23 - _Z8get_avgsPiPfi)
        .other          _Z8get_avgsPiPfi,@"STO_CUDA_ENTRY STV_DEFAULT"
_Z8get_avgsPiPfi:
.text._Z8get_avgsPiPfi:
[----:B------:R-:W-:Y:S01]  /*0000*/  LDC R1, c[0x0][0x37c] ;  /* 0x0000df00ff017b82 */ /* 0x000fe20000000800 */
[----:B------:R-:W0:Y:S07]  /*0010*/  S2R R2, SR_TID.X ;  /* 0x0000000000027919 */ /* 0x000e2e0000002100 */
[----:B------:R-:W1:Y:S01]  /*0020*/  S2UR UR6, SR_CTAID.X ;  /* 0x00000000000679c3 */ /* 0x000e620000002500 */
[----:B------:R-:W-:-:S07]  /*0030*/  UMOV UR4, 0x400 ;  /* 0x0000040000047882 */ /* 0x000fce0000000000 */
[----:B------:R-:W1:Y:S08]  /*0040*/  LDC R5, c[0x0][0x390] ;  /* 0x0000e400ff057b82 */ /* 0x000e700000000800 */
[----:B------:R-:W2:Y:S01]  /*0050*/  S2UR UR5, SR_CgaCtaId ;  /* 0x00000000000579c3 */ /* 0x000ea20000008800 */
[----:B-1----:R-:W-:Y:S01]  /*0060*/  ISETP.LE.AND P0, PT, R5, UR6, PT ;  /* 0x0000000605007c0c */ /* 0x002fe2000bf03270 */
[----:B--2---:R-:W-:-:S06]  /*0070*/  ULEA UR4, UR5, UR4, 0x18 ;  /* 0x0000000405047291 */ /* 0x004fcc000f8ec0ff */
[----:B0-----:R-:W-:-:S05]  /*0080*/  LEA R6, R2, UR4, 0x2 ;  /* 0x0000000402067c11 */ /* 0x001fca000f8e10ff */
[----:B------:R0:W-:Y:S01]  /*0090*/  STS [R6], RZ ;  /* 0x000000ff06007388 */ /* 0x0001e20000000800 */
[----:B------:R-:W-:Y:S05]  /*00a0*/  @P0 EXIT ;  /* 0x000000000000094d */ /* 0x000fea0003800000 */
[----:B------:R-:W1:Y:S01]  /*00b0*/  LDCU UR4, c[0x0][0x360] ;  /* 0x00006c00ff0477ac */ /* 0x000e620008000800 */
[----:B------:R-:W2:Y:S01]  /*00c0*/  LDC R7, c[0x0][0x370] ;  /* 0x0000dc00ff077b82 */ /* 0x000ea20000000800 */
[----:B------:R-:W-:Y:S01]  /*00d0*/  IMAD.U32 R8, RZ, RZ, UR6 ;  /* 0x00000006ff087e24 */ /* 0x000fe2000f8e00ff */
[-C--:B------:R-:W-:Y:S01]  /*00e0*/  I2FP.F32.U32 R3, R5.reuse ;  /* 0x0000000500037245 */ /* 0x080fe20000201000 */
[-C--:B------:R-:W-:Y:S01]  /*00f0*/  IMAD R9, R5, R5.reuse, RZ ;  /* 0x0000000505097224 */ /* 0x080fe200078e02ff */
[----:B------:R-:W3:Y:S01]  /*0100*/  LDCU.64 UR8, c[0x0][0x358] ;  /* 0x00006b00ff0877ac */ /* 0x000ee20008000a00 */
[----:B------:R-:W-:-:S07]  /*0110*/  IMAD R10, R2, R5, R8 ;  /* 0x00000005020a7224 */ /* 0x000fce00078e0208 */
.L_x_8:
[----:B------:R-:W-:Y:S01]  /*0120*/  ISETP.GE.AND P0, PT, R10, R9, PT ;  /* 0x000000090a00720c */ /* 0x000fe20003f06270 */
[----:B------:R-:W-:-:S12]  /*0130*/  BSSY.RECONVERGENT B0, `(.L_x_0) ;  /* 0x000001c000007945 */ /* 0x000fd80003800200 */
[----:B------:R-:W-:Y:S05]  /*0140*/  @P0 BRA `(.L_x_1) ;  /* 0x0000000000680947 */ /* 0x000fea0003800000 */
[----:B------:R4:W0:Y:S01]  /*0150*/  LDS R11, [R6] ;  /* 0x00000000060b7984 */ /* 0x0008220000000800 */
[----:B------:R-:W0:Y:S01]  /*0160*/  LDC R13, c[0x0][0x390] ;  /* 0x0000e400ff0d7b82 */ /* 0x000e220000000800 */
[----:B------:R-:W-:Y:S07]  /*0170*/  BSSY.RECONVERGENT B1, `(.L_x_2) ;  /* 0x0000016000017945 */ /* 0x000fee0003800200 */
[----:B----4-:R-:W0:Y:S02]  /*0180*/  LDC.64 R4, c[0x0][0x380] ;  /* 0x0000e000ff047b82 */ /* 0x010e240000000a00 */
.L_x_5:
[----:B0-----:R-:W-:-:S05]  /*0190*/  IMAD.WIDE R14, R10, 0x4, R4 ;  /* 0x000000040a0e7825 */ /* 0x001fca00078e0204 */
[----:B---3--:R-:W3:Y:S01]  /*01a0*/  LDG.E R0, desc[UR8][R14.64] ;  /* 0x000000080e007981 */ /* 0x008ee2000c1e1900 */
[----:B------:R-:W0:Y:S01]  /*01b0*/  MUFU.RCP R12, R3 ;  /* 0x00000003000c7308 */ /* 0x000e220000001000 */
[----:B-1----:R-:W-:Y:S01]  /*01c0*/  IMAD R10, R13, UR4, R10 ;  /* 0x000000040d0a7c24 */ /* 0x002fe2000f8e020a */
[----:B------:R-:W-:Y:S04]  /*01d0*/  BSSY.RECONVERGENT B2, `(.L_x_3) ;  /* 0x000000d000027945 */ /* 0x000fe80003800200 */
[----:B------:R-:W-:Y:S01]  /*01e0*/  ISETP.GE.AND P2, PT, R10, R9, PT ;  /* 0x000000090a00720c */ /* 0x000fe20003f46270 */
[----:B0-----:R-:W-:-:S04]  /*01f0*/  FFMA R17, -R3, R12, 1 ;  /* 0x3f80000003117423 */ /* 0x001fc8000000010c */
[----:B------:R-:W-:Y:S01]  /*0200*/  FFMA R17, R12, R17, R12 ;  /* 0x000000110c117223 */ /* 0x000fe2000000000c */
[----:B---3--:R-:W-:-:S04]  /*0210*/  I2FP.F32.S32 R0, R0 ;  /* 0x0000000000007245 */ /* 0x008fc80000201400 */
[----:B------:R-:W0:Y:S01]  /*0220*/  FCHK P0, R0, R3 ;  /* 0x0000000300007302 */ /* 0x000e220000000000 */
[----:B------:R-:W-:-:S04]  /*0230*/  FFMA R12, R0, R17, RZ ;  /* 0x00000011000c7223 */ /* 0x000fc800000000ff */
[----:B------:R-:W-:-:S04]  /*0240*/  FFMA R16, -R3, R12, R0 ;  /* 0x0000000c03107223 */ /* 0x000fc80000000100 */
[----:B------:R-:W-:Y:S01]  /*0250*/  FFMA R12, R17, R16, R12 ;  /* 0x00000010110c7223 */ /* 0x000fe2000000000c */
[----:B0-----:R-:W-:Y:S06]  /*0260*/  @!P0 BRA `(.L_x_4) ;  /* 0x00000000000c8947 */ /* 0x001fec0003800000 */
[----:B------:R-:W-:-:S07]  /*0270*/  MOV R12, 0x290 ;  /* 0x00000290000c7802 */ /* 0x000fce0000000f00 */
[----:B--2---:R-:W-:Y:S05]  /*0280*/  CALL.REL.NOINC `($__internal_0_$__cuda_sm3x_div_rn_noftz_f32_slowpath) ;  /* 0x00000000008c7944 */ /* 0x004fea0003c00000 */
[----:B------:R-:W-:-:S07]  /*0290*/  IMAD.MOV.U32 R12, RZ, RZ, R0 ;  /* 0x000000ffff0c7224 */ /* 0x000fce00078e0000 */
.L_x_4:
[----:B------:R-:W-:Y:S05]  /*02a0*/  BSYNC.RECONVERGENT B2 ;  /* 0x0000000000027941 */ /* 0x000fea0003800200 */
.L_x_3:
[----:B------:R-:W-:Y:S01]  /*02b0*/  FADD R11, R12, R11 ;  /* 0x0000000b0c0b7221 */ /* 0x000fe20000000000 */
[----:B------:R-:W-:Y:S06]  /*02c0*/  @!P2 BRA `(.L_x_5) ;  /* 0xfffffffc00b0a947 */ /* 0x000fec000383ffff */
[----:B------:R-:W-:Y:S05]  /*02d0*/  BSYNC.RECONVERGENT B1 ;  /* 0x0000000000017941 */ /* 0x000fea0003800200 */
.L_x_2:
[----:B------:R4:W-:Y:S02]  /*02e0*/  STS [R6], R11 ;  /* 0x0000000b06007388 */ /* 0x0009e40000000800 */
.L_x_1:
[----:B-1-3--:R-:W-:Y:S05]  /*02f0*/  BSYNC.RECONVERGENT B0 ;  /* 0x0000000000007941 */ /* 0x00afea0003800200 */
.L_x_0:
[----:B------:R-:W-:Y:S01]  /*0300*/  BAR.SYNC.DEFER_BLOCKING 0x0 ;  /* 0x0000000000007b1d */ /* 0x000fe20000010000 */
[----:B------:R-:W-:-:S09]  /*0310*/  UISETP.GE.U32.AND UP0, UPT, UR4, 0x2, UPT ;  /* 0x000000020400788c */ /* 0x000fd2000bf06070 */
[----:B------:R-:W-:Y:S05]  /*0320*/  BRA.U !UP0, `(.L_x_6) ;  /* 0x0000000108307547 */ /* 0x000fea000b800000 */
[----:B------:R-:W-:-:S07]  /*0330*/  IMAD.U32 R0, RZ, RZ, UR4 ;  /* 0x00000004ff007e24 */ /* 0x000fce000f8e00ff */
.L_x_7:
[----:B----4-:R-:W-:-:S04]  /*0340*/  SHF.R.U32.HI R11, RZ, 0x1, R0 ;  /* 0x00000001ff0b7819 */ /* 0x010fc80000011600 */
[----:B------:R-:W-:-:S13]  /*0350*/  ISETP.GE.U32.AND P0, PT, R2, R11, PT ;  /* 0x0000000b0200720c */ /* 0x000fda0003f06070 */
[----:B------:R-:W-:Y:S01]  /*0360*/  @!P0 IMAD R4, R11, 0x4, R6 ;  /* 0x000000040b048824 */ /* 0x000fe200078e0206 */
[----:B------:R-:W-:Y:S05]  /*0370*/  @!P0 LDS R5, [R6] ;  /* 0x0000000006058984 */ /* 0x000fea0000000800 */
[----:B------:R-:W1:Y:S02]  /*0380*/  @!P0 LDS R4, [R4] ;  /* 0x0000000004048984 */ /* 0x000e640000000800 */
[----:B-1----:R-:W-:-:S05]  /*0390*/  @!P0 FADD R5, R4, R5 ;  /* 0x0000000504058221 */ /* 0x002fca0000000000 */
[----:B------:R1:W-:Y:S01]  /*03a0*/  @!P0 STS [R6], R5 ;  /* 0x0000000506008388 */ /* 0x0003e20000000800 */
[----:B------:R-:W-:Y:S01]  /*03b0*/  BAR.SYNC.DEFER_BLOCKING 0x0 ;  /* 0x0000000000007b1d */ /* 0x000fe20000010000 */
[----:B------:R-:W-:Y:S01]  /*03c0*/  ISETP.GT.U32.AND P0, PT, R0, 0x3, PT ;  /* 0x000000030000780c */ /* 0x000fe20003f04070 */
[----:B------:R-:W-:-:S12]  /*03d0*/  IMAD.MOV.U32 R0, RZ, RZ, R11 ;  /* 0x000000ffff007224 */ /* 0x000fd800078e000b */
[----:B-1----:R-:W-:Y:S05]  /*03e0*/  @P0 BRA `(.L_x_7) ;  /* 0xfffffffc00d40947 */ /* 0x002fea000383ffff */
.L_x_6:
[----:B------:R-:W-:Y:S01]  /*03f0*/  ISETP.NE.AND P0, PT, R2, RZ, PT ;  /* 0x000000ff0200720c */ /* 0x000fe20003f05270 */
[----:B------:R-:W1:-:S12]  /*0400*/  LDCU UR5, c[0x0][0x390] ;  /* 0x00007200ff0577ac */ /* 0x000e580008000800 */
[----:B------:R-:W3:Y:S01]  /*0410*/  @!P0 S2R R5, SR_CgaCtaId ;  /* 0x0000000000058919 */ /* 0x000ee20000008800 */
[----:B------:R-:W-:-:S04]  /*0420*/  @!P0 MOV R0, 0x400 ;  /* 0x0000040000008802 */ /* 0x000fc80000000f00 */
[----:B---3--:R-:W-:Y:S02]  /*0430*/  @!P0 LEA R0, R5, R0, 0x18 ;  /* 0x0000000005008211 */ /* 0x008fe400078ec0ff */
[----:B------:R-:W3:Y:S03]  /*0440*/  @!P0 LDC.64 R4, c[0x0][0x388] ;  /* 0x0000e200ff048b82 */ /* 0x000ee60000000a00 */
[----:B----4-:R-:W4:Y:S01]  /*0450*/  @!P0 LDS R11, [R0] ;  /* 0x00000000000b8984 */ /* 0x010f220000000800 */
[----:B---3--:R-:W-:-:S04]  /*0460*/  @!P0 IMAD.WIDE R4, R8, 0x4, R4 ;  /* 0x0000000408048825 */ /* 0x008fc800078e0204 */
[----:B--2---:R-:W-:Y:S01]  /*0470*/  IMAD.IADD R8, R7, 0x1, R8 ;  /* 0x0000000107087824 */ /* 0x004fe200078e0208 */
[----:B----4-:R4:W-:Y:S04]  /*0480*/  @!P0 STG.E desc[UR8][R4.64], R11 ;  /* 0x0000000b04008986 */ /* 0x0109e8000c101908 */
[----:B-1----:R-:W-:-:S13]  /*0490*/  ISETP.GE.AND P0, PT, R8, UR5, PT ;  /* 0x0000000508007c0c */ /* 0x002fda000bf06270 */
[----:B----4-:R-:W-:Y:S05]  /*04a0*/  @!P0 BRA `(.L_x_8) ;  /* 0xfffffffc001c8947 */ /* 0x010fea000383ffff */
[----:B------:R-:W-:Y:S05]  /*04b0*/  EXIT ;  /* 0x000000000000794d */ /* 0x000fea0003800000 */
        .weak           $__internal_0_$__cuda_sm3x_div_rn_noftz_f32_slowpath
        .type           $__internal_0_$__cuda_sm3x_div_rn_noftz_f32_slowpath,@function
        .size           $__internal_0_$__cuda_sm3x_div_rn_noftz_f32_slowpath,(.L_x_23 - $__internal_0_$__cuda_sm3x_div_rn_noftz_f32_slowpath)
$__internal_0_$__cuda_sm3x_div_rn_noftz_f32_slowpath:
[--C-:B------:R-:W-:Y:S01]  /*04c0*/  SHF.R.U32.HI R14, RZ, 0x17, R3.reuse ;  /* 0x00000017ff0e7819 */ /* 0x100fe20000011603 */
[----:B------:R-:W-:Y:S01]  /*04d0*/  BSSY.RECONVERGENT B3, `(.L_x_9) ;  /* 0x0000064000037945 */ /* 0x000fe20003800200 */
[--C-:B------:R-:W-:Y:S01]  /*04e0*/  SHF.R.U32.HI R15, RZ, 0x17, R0.reuse ;  /* 0x00000017ff0f7819 */ /* 0x100fe20000011600 */
[----:B------:R-:W-:Y:S01]  /*04f0*/  IMAD.MOV.U32 R16, RZ, RZ, R0 ;  /* 0x000000ffff107224 */ /* 0x000fe200078e0000 */
[----:B------:R-:W-:Y:S01]  /*0500*/  LOP3.LUT R14, R14, 0xff, RZ, 0xc0, !PT ;  /* 0x000000ff0e0e7812 */ /* 0x000fe200078ec0ff */
[----:B------:R-:W-:Y:S01]  /*0510*/  IMAD.MOV.U32 R17, RZ, RZ, R3 ;  /* 0x000000ffff117224 */ /* 0x000fe200078e0003 */
[----:B------:R-:W-:-:S03]  /*0520*/  LOP3.LUT R19, R15, 0xff, RZ, 0xc0, !PT ;  /* 0x000000ff0f137812 */ /* 0x000fc600078ec0ff */
[----:B------:R-:W-:Y:S02]  /*0530*/  VIADD R18, R14, 0xffffffff ;  /* 0xffffffff0e127836 */ /* 0x000fe40000000000 */
[----:B------:R-:W-:-:S03]  /*0540*/  VIADD R20, R19, 0xffffffff ;  /* 0xffffffff13147836 */ /* 0x000fc60000000000 */
[----:B------:R-:W-:-:S04]  /*0550*/  ISETP.GT.U32.AND P0, PT, R18, 0xfd, PT ;  /* 0x000000fd1200780c */ /* 0x000fc80003f04070 */
[----:B------:R-:W-:-:S13]  /*0560*/  ISETP.GT.U32.OR P0, PT, R20, 0xfd, P0 ;  /* 0x000000fd1400780c */ /* 0x000fda0000704470 */
[----:B------:R-:W-:Y:S01]  /*0570*/  @!P0 IMAD.MOV.U32 R15, RZ, RZ, RZ ;  /* 0x000000ffff0f8224 */ /* 0x000fe200078e00ff */
[----:B------:R-:W-:Y:S06]  /*0580*/  @!P0 BRA `(.L_x_10) ;  /* 0x00000000005c8947 */ /* 0x000fec0003800000 */
[----:B------:R-:W-:Y:S02]  /*0590*/  FSETP.GTU.FTZ.AND P1, PT, |R3|, +INF , PT ;  /* 0x7f8000000300780b */ /* 0x000fe40003f3c200 */
[----:B------:R-:W-:-:S04]  /*05a0*/  FSETP.GTU.FTZ.AND P0, PT, |R0|, +INF , PT ;  /* 0x7f8000000000780b */ /* 0x000fc80003f1c200 */
[----:B------:R-:W-:-:S13]  /*05b0*/  PLOP3.LUT P0, PT, P0, P1, PT, 0xf8, 0x8f ;  /* 0x00000000008f781c */ /* 0x000fda0000703f70 */
[----:B------:R-:W-:Y:S05]  /*05c0*/  @P0 BRA `(.L_x_11) ;  /* 0x00000004004c0947 */ /* 0x000fea0003800000 */
[----:B------:R-:W-:-:S13]  /*05d0*/  LOP3.LUT P0, RZ, R17, 0x7fffffff, R16, 0xc8, !PT ;  /* 0x7fffffff11ff7812 */ /* 0x000fda000780c810 */
[----:B------:R-:W-:Y:S05]  /*05e0*/  @!P0 BRA `(.L_x_12) ;  /* 0x00000004003c8947 */ /* 0x000fea0003800000 */
[C---:B------:R-:W-:Y:S02]  /*05f0*/  FSETP.NEU.FTZ.AND P3, PT, |R0|.reuse, +INF , PT ;  /* 0x7f8000000000780b */ /* 0x040fe40003f7d200 */
[----:B------:R-:W-:Y:S02]  /*0600*/  FSETP.NEU.FTZ.AND P1, PT, |R3|, +INF , PT ;  /* 0x7f8000000300780b */ /* 0x000fe40003f3d200 */
[----:B------:R-:W-:-:S11]  /*0610*/  FSETP.NEU.FTZ.AND P0, PT, |R0|, +INF , PT ;  /* 0x7f8000000000780b */ /* 0x000fd60003f1d200 */
[----:B------:R-:W-:Y:S05]  /*0620*/  @!P1 BRA !P3, `(.L_x_12) ;  /* 0x00000004002c9947 */ /* 0x000fea0005800000 */
[----:B------:R-:W-:-:S04]  /*0630*/  LOP3.LUT P3, RZ, R16, 0x7fffffff, RZ, 0xc0, !PT ;  /* 0x7fffffff10ff7812 */ /* 0x000fc8000786c0ff */
[----:B------:R-:W-:-:S13]  /*0640*/  PLOP3.LUT P1, PT, P1, P3, PT, 0x2f, 0xf2 ;  /* 0x0000000000f2781c */ /* 0x000fda0000f26577 */
[----:B------:R-:W-:Y:S05]  /*0650*/  @P1 BRA `(.L_x_13) ;  /* 0x0000000400181947 */ /* 0x000fea0003800000 */
[----:B------:R-:W-:-:S04]  /*0660*/  LOP3.LUT P1, RZ, R17, 0x7fffffff, RZ, 0xc0, !PT ;  /* 0x7fffffff11ff7812 */ /* 0x000fc8000782c0ff */
[----:B------:R-:W-:-:S13]  /*0670*/  PLOP3.LUT P0, PT, P0, P1, PT, 0x2f, 0xf2 ;  /* 0x0000000000f2781c */ /* 0x000fda0000702577 */
[----:B------:R-:W-:Y:S05]  /*0680*/  @P0 BRA `(.L_x_14) ;  /* 0x0000000400000947 */ /* 0x000fea0003800000 */
[----:B------:R-:W-:Y:S02]  /*0690*/  ISETP.GE.AND P0, PT, R20, RZ, PT ;  /* 0x000000ff1400720c */ /* 0x000fe40003f06270 */
[----:B------:R-:W-:-:S11]  /*06a0*/  ISETP.GE.AND P1, PT, R18, RZ, PT ;  /* 0x000000ff1200720c */ /* 0x000fd60003f26270 */
[----:B------:R-:W-:Y:S02]  /*06b0*/  @P0 IMAD.MOV.U32 R15, RZ, RZ, RZ ;  /* 0x000000ffff0f0224 */ /* 0x000fe400078e00ff */
[----:B------:R-:W-:Y:S01]  /*06c0*/  @!P0 FFMA R16, R0, 1.84467440737095516160e+19, RZ ;  /* 0x5f80000000108823 */ /* 0x000fe200000000ff */
[----:B------:R-:W-:Y:S02]  /*06d0*/  @!P0 IMAD.MOV.U32 R15, RZ, RZ, -0x40 ;  /* 0xffffffc0ff0f8424 */ /* 0x000fe400078e00ff */
[----:B------:R-:W-:Y:S02]  /*06e0*/  @!P1 FFMA R17, R3, 1.84467440737095516160e+19, RZ ;  /* 0x5f80000003119823 */ /* 0x000fe400000000ff */
[----:B------:R-:W-:-:S07]  /*06f0*/  @!P1 VIADD R15, R15, 0x40 ;  /* 0x000000400f0f9836 */ /* 0x000fce0000000000 */
.L_x_10:
[----:B------:R-:W-:Y:S01]  /*0700*/  LEA R0, R14, 0xc0800000, 0x17 ;  /* 0xc08000000e007811 */ /* 0x000fe200078eb8ff */
[----:B------:R-:W-:Y:S01]  /*0710*/  VIADD R19, R19, 0xffffff81 ;  /* 0xffffff8113137836 */ /* 0x000fe20000000000 */
[----:B------:R-:W-:Y:S03]  /*0720*/  BSSY.RECONVERGENT B4, `(.L_x_15) ;  /* 0x0000035000047945 */ /* 0x000fe60003800200 */
[----:B------:R-:W-:Y:S02]  /*0730*/  IMAD.IADD R18, R17, 0x1, -R0 ;  /* 0x0000000111127824 */ /* 0x000fe400078e0a00 */
[C---:B------:R-:W-:Y:S02]  /*0740*/  IMAD R0, R19.reuse, -0x800000, R16 ;  /* 0xff80000013007824 */ /* 0x040fe400078e0210 */
[----:B------:R0:W1:Y:S01]  /*0750*/  MUFU.RCP R17, R18 ;  /* 0x0000001200117308 */ /* 0x0000620000001000 */
[----:B------:R-:W-:Y:S01]  /*0760*/  FADD.FTZ R21, -R18, -RZ ;  /* 0x800000ff12157221 */ /* 0x000fe20000010100 */
[----:B0-----:R-:W-:-:S05]  /*0770*/  IADD3 R18, PT, PT, R19, 0x7f, -R14 ;  /* 0x0000007f13127810 */ /* 0x001fca0007ffe80e */
[----:B------:R-:W-:Y:S02]  /*0780*/  IMAD.IADD R15, R18, 0x1, R15 ;  /* 0x00000001120f7824 */ /* 0x000fe400078e020f */
[----:B-1----:R-:W-:-:S04]  /*0790*/  FFMA R20, R17, R21, 1 ;  /* 0x3f80000011147423 */ /* 0x002fc80000000015 */
[----:B------:R-:W-:-:S04]  /*07a0*/  FFMA R17, R17, R20, R17 ;  /* 0x0000001411117223 */ /* 0x000fc80000000011 */
[----:B------:R-:W-:-:S04]  /*07b0*/  FFMA R16, R0, R17, RZ ;  /* 0x0000001100107223 */ /* 0x000fc800000000ff */
[----:B------:R-:W-:-:S04]  /*07c0*/  FFMA R20, R21, R16, R0 ;  /* 0x0000001015147223 */ /* 0x000fc80000000000 */
[----:B------:R-:W-:-:S04]  /*07d0*/  FFMA R16, R17, R20, R16 ;  /* 0x0000001411107223 */ /* 0x000fc80000000010 */
[----:B------:R-:W-:-:S04]  /*07e0*/  FFMA R21, R21, R16, R0 ;  /* 0x0000001015157223 */ /* 0x000fc80000000000 */
[----:B------:R-:W-:-:S05]  /*07f0*/  FFMA R0, R17, R21, R16 ;  /* 0x0000001511007223 */ /* 0x000fca0000000010 */
[----:B------:R-:W-:-:S04]  /*0800*/  SHF.R.U32.HI R14, RZ, 0x17, R0 ;  /* 0x00000017ff0e7819 */ /* 0x000fc80000011600 */
[----:B------:R-:W-:-:S05]  /*0810*/  LOP3.LUT R14, R14, 0xff, RZ, 0xc0, !PT ;  /* 0x000000ff0e0e7812 */ /* 0x000fca00078ec0ff */
[----:B------:R-:W-:-:S04]  /*0820*/  IMAD.IADD R18, R14, 0x1, R15 ;  /* 0x000000010e127824 */ /* 0x000fc800078e020f */
[----:B------:R-:W-:-:S05]  /*0830*/  VIADD R14, R18, 0xffffffff ;  /* 0xffffffff120e7836 */ /* 0x000fca0000000000 */
[----:B------:R-:W-:-:S13]  /*0840*/  ISETP.GE.U32.AND P0, PT, R14, 0xfe, PT ;  /* 0x000000fe0e00780c */ /* 0x000fda0003f06070 */
[----:B------:R-:W-:Y:S05]  /*0850*/  @!P0 BRA `(.L_x_16) ;  /* 0x0000000000808947 */ /* 0x000fea0003800000 */
[----:B------:R-:W-:-:S13]  /*0860*/  ISETP.GT.AND P0, PT, R18, 0xfe, PT ;  /* 0x000000fe1200780c */ /* 0x000fda0003f04270 */
[----:B------:R-:W-:Y:S05]  /*0870*/  @P0 BRA `(.L_x_17) ;  /* 0x00000000006c0947 */ /* 0x000fea0003800000 */
[----:B------:R-:W-:-:S13]  /*0880*/  ISETP.GE.AND P0, PT, R18, 0x1, PT ;  /* 0x000000011200780c */ /* 0x000fda0003f06270 */
[----:B------:R-:W-:Y:S05]  /*0890*/  @P0 BRA `(.L_x_18) ;  /* 0x0000000000740947 */ /* 0x000fea0003800000 */
[----:B------:R-:W-:Y:S02]  /*08a0*/  ISETP.GE.AND P0, PT, R18, -0x18, PT ;  /* 0xffffffe81200780c */ /* 0x000fe40003f06270 */
[----:B------:R-:W-:-:S11]  /*08b0*/  LOP3.LUT R0, R0, 0x80000000, RZ, 0xc0, !PT ;  /* 0x8000000000007812 */ /* 0x000fd600078ec0ff */
[----:B------:R-:W-:Y:S05]  /*08c0*/  @!P0 BRA `(.L_x_18) ;  /* 0x0000000000688947 */ /* 0x000fea0003800000 */
[CCC-:B------:R-:W-:Y:S01]  /*08d0*/  FFMA.RZ R14, R17.reuse, R21.reuse, R16.reuse ;  /* 0x00000015110e7223 */ /* 0x1c0fe2000000c010 */
[C---:B------:R-:W-:Y:S02]  /*08e0*/  ISETP.NE.AND P3, PT, R18.reuse, RZ, PT ;  /* 0x000000ff1200720c */ /* 0x040fe40003f65270 */
[----:B------:R-:W-:Y:S02]  /*08f0*/  ISETP.NE.AND P1, PT, R18, RZ, PT ;  /* 0x000000ff1200720c */ /* 0x000fe40003f25270 */
[----:B------:R-:W-:Y:S01]  /*0900*/  LOP3.LUT R15, R14, 0x7fffff, RZ, 0xc0, !PT ;  /* 0x007fffff0e0f7812 */ /* 0x000fe200078ec0ff */
[CCC-:B------:R-:W-:Y:S01]  /*0910*/  FFMA.RP R14, R17.reuse, R21.reuse, R16.reuse ;  /* 0x00000015110e7223 */ /* 0x1c0fe20000008010 */
[----:B------:R-:W-:Y:S01]  /*0920*/  FFMA.RM R17, R17, R21, R16 ;  /* 0x0000001511117223 */ /* 0x000fe20000004010 */
[----:B------:R-:W-:Y:S01]  /*0930*/  VIADD R16, R18, 0x20 ;  /* 0x0000002012107836 */ /* 0x000fe20000000000 */
[----:B------:R-:W-:Y:S01]  /*0940*/  LOP3.LUT R15, R15, 0x800000, RZ, 0xfc, !PT ;  /* 0x008000000f0f7812 */ /* 0x000fe200078efcff */
[----:B------:R-:W-:-:S02]  /*0950*/  IMAD.MOV R18, RZ, RZ, -R18 ;  /* 0x000000ffff127224 */ /* 0x000fc400078e0a12 */
[----:B------:R-:W-:Y:S02]  /*0960*/  FSETP.NEU.FTZ.AND P0, PT, R14, R17, PT ;  /* 0x000000110e00720b */ /* 0x000fe40003f1d000 */
[----:B------:R-:W-:Y:S02]  /*0970*/  SHF.L.U32 R16, R15, R16, RZ ;  /* 0x000000100f107219 */ /* 0x000fe400000006ff */
[----:B------:R-:W-:Y:S02]  /*0980*/  SEL R14, R18, RZ, P3 ;  /* 0x000000ff120e7207 */ /* 0x000fe40001800000 */
[----:B------:R-:W-:Y:S02]  /*0990*/  ISETP.NE.AND P1, PT, R16, RZ, P1 ;  /* 0x000000ff1000720c */ /* 0x000fe40000f25270 */
[----:B------:R-:W-:Y:S02]  /*09a0*/  SHF.R.U32.HI R14, RZ, R14, R15 ;  /* 0x0000000eff0e7219 */ /* 0x000fe4000001160f */
[----:B------:R-:W-:-:S02]  /*09b0*/  PLOP3.LUT P0, PT, P0, P1, PT, 0xf8, 0x8f ;  /* 0x00000000008f781c */ /* 0x000fc40000703f70 */
[----:B------:R-:W-:Y:S02]  /*09c0*/  SHF.R.U32.HI R16, RZ, 0x1, R14 ;  /* 0x00000001ff107819 */ /* 0x000fe4000001160e */
[----:B------:R-:W-:-:S04]  /*09d0*/  SEL R15, RZ, 0x1, !P0 ;  /* 0x00000001ff0f7807 */ /* 0x000fc80004000000 */
[----:B------:R-:W-:-:S04]  /*09e0*/  LOP3.LUT R15, R15, 0x1, R16, 0xf8, !PT ;  /* 0x000000010f0f7812 */ /* 0x000fc800078ef810 */
[----:B------:R-:W-:-:S05]  /*09f0*/  LOP3.LUT R15, R15, R14, RZ, 0xc0, !PT ;  /* 0x0000000e0f0f7212 */ /* 0x000fca00078ec0ff */
[----:B------:R-:W-:-:S05]  /*0a00*/  IMAD.IADD R15, R16, 0x1, R15 ;  /* 0x00000001100f7824 */ /* 0x000fca00078e020f */
[----:B------:R-:W-:Y:S01]  /*0a10*/  LOP3.LUT R0, R15, R0, RZ, 0xfc, !PT ;  /* 0x000000000f007212 */ /* 0x000fe200078efcff */
[----:B------:R-:W-:Y:S06]  /*0a20*/  BRA `(.L_x_18) ;  /* 0x0000000000107947 */ /* 0x000fec0003800000 */
.L_x_17:
[----:B------:R-:W-:-:S04]  /*0a30*/  LOP3.LUT R0, R0, 0x80000000, RZ, 0xc0, !PT ;  /* 0x8000000000007812 */ /* 0x000fc800078ec0ff */
[----:B------:R-:W-:Y:S01]  /*0a40*/  LOP3.LUT R0, R0, 0x7f800000, RZ, 0xfc, !PT ;  /* 0x7f80000000007812 */ /* 0x000fe200078efcff */
[----:B------:R-:W-:Y:S06]  /*0a50*/  BRA `(.L_x_18) ;  /* 0x0000000000047947 */ /* 0x000fec0003800000 */
.L_x_16:
[----:B------:R-:W-:-:S07]  /*0a60*/  IMAD R0, R15, 0x800000, R0 ;  /* 0x008000000f007824 */ /* 0x000fce00078e0200 */
.L_x_18:
[----:B------:R-:W-:Y:S05]  /*0a70*/  BSYNC.RECONVERGENT B4 ;  /* 0x0000000000047941 */ /* 0x000fea0003800200 */
.L_x_15:
[----:B------:R-:W-:Y:S05]  /*0a80*/  BRA `(.L_x_19) ;  /* 0x0000000000207947 */ /* 0x000fea0003800000 */
.L_x_14:
[----:B------:R-:W-:-:S04]  /*0a90*/  LOP3.LUT R0, R17, 0x80000000, R16, 0x48, !PT ;  /* 0x8000000011007812 */ /* 0x000fc800078e4810 */
[----:B------:R-:W-:Y:S01]  /*0aa0*/  LOP3.LUT R0, R0, 0x7f800000, RZ, 0xfc, !PT ;  /* 0x7f80000000007812 */ /* 0x000fe200078efcff */
[----:B------:R-:W-:Y:S06]  /*0ab0*/  BRA `(.L_x_19) ;  /* 0x0000000000147947 */ /* 0x000fec0003800000 */
.L_x_13:
[----:B------:R-:W-:Y:S01]  /*0ac0*/  LOP3.LUT R0, R17, 0x80000000, R16, 0x48, !PT ;  /* 0x8000000011007812 */ /* 0x000fe200078e4810 */
[----:B------:R-:W-:Y:S06]  /*0ad0*/  BRA `(.L_x_19) ;  /* 0x00000000000c7947 */ /* 0x000fec0003800000 */
.L_x_12:
[----:B------:R-:W0:Y:S01]  /*0ae0*/  MUFU.RSQ R0, -QNAN ;  /* 0xffc0000000007908 */ /* 0x000e220000001400 */
[----:B------:R-:W-:Y:S05]  /*0af0*/  BRA `(.L_x_19) ;  /* 0x0000000000047947 */ /* 0x000fea0003800000 */
.L_x_11:
[----:B------:R-:W-:-:S07]  /*0b00*/  FADD.FTZ R0, R0, R3 ;  /* 0x0000000300007221 */ /* 0x000fce0000010000 */
.L_x_19:
[----:B------:R-:W-:Y:S05]  /*0b10*/  BSYNC.RECONVERGENT B3 ;  /* 0x0000000000037941 */ /* 0x000fea0003800200 */
.L_x_9:
[----:B------:R-:W-:Y:S02]  /*0b20*/  IMAD.MOV.U32 R14, RZ, RZ, R12 ;  /* 0x000000ffff0e7224 */ /* 0x000fe400078e000c */
[----:B------:R-:W-:-:S04]  /*0b30*/  IMAD.MOV.U32 R15, RZ, RZ, 0x0 ;  /* 0x00000000ff0f7424 */ /* 0x000fc800078e00ff */
[----:B0-----:R-:W-:Y:S05]  /*0b40*/  RET.REL.NODEC R14 `(_Z8get_avgsPiPfi) ;  /* 0xfffffff40e2c7950 */ /* 0x001fea0003c3ffff */
.L_x_20:
[----:B------:R-:W-:-:S00]  /*0b50*/  BRA `(.L_x_20) ;  /* 0xfffffffc00fc7947 */ /* 0x000fc0000383ffff */
[----:B------:R-:W-:-:S00]  /*0b60*/  NOP ;  /* 0x0000000000007918 */ /* 0x000fc00000000000 */
        /* <DEDUP_REMOVED lines=9> */
.L_x_23:


//--------------------- .text._Z11get_new_arrPiS_S_S_ --------------------------
	.section	.text._Z11get_new_arrPiS_S_S_,"ax",@progbits
	.align	128
        .global         _Z11get_new_arrPiS_S_S_
        .type           _Z11get_new_arrPiS_S_S_,@function
        .size           _Z11get_new_arrPiS_S_S_,(.L_x_25 - _Z11get_new_arrPiS_S_S_)
        .other          _Z11get_new_arrPiS_S_S_,@"STO_CUDA_ENTRY STV_DEFAULT"
_Z11get_new_arrPiS_S_S_:
.text._Z11get_new_arrPiS_S_S_:
[----:B------:R-:W-:Y:S08]  /*0000*/  LDC R1, c[0x0][0x37c] ;  /* 0x0000df00ff017b82 */ /* 0x000ff00000000800 */
[----:B------:R-:W0:Y:S01]  /*0010*/  LDC.64 R2, c[0x0][0x398] ;  /* 0x0000e600ff027b82 */ /* 0x000e220000000a00 */
[----:B------:R-:W0:Y:S02]  /*0020*/  LDCU.64 UR4, c[0x0][0x358] ;  /* 0x00006b00ff0477ac */ /* 0x000e240008000a00 */
[----:B0-----:R-:W2:Y:S05]  /*0030*/  LDG.E R10, desc[UR4][R2.64] ;  /* 0x00000004020a7981 */ /* 0x001eaa000c1e1900 */
[----:B------:R-:W0:Y:S01]  /*0040*/  S2UR UR6, SR_CTAID.X ;  /* 0x00000000000679c3 */ /* 0x000e220000002500 */
[----:B------:R-:W0:Y:S07]  /*0050*/  S2R R11, SR_TID.X ;  /* 0x00000000000b7919 */ /* 0x000e2e0000002100 */
[----:B------:R-:W0:Y:S02]  /*0060*/  LDC R12, c[0x0][0x360] ;  /* 0x0000d800ff0c7b82 */ /* 0x000e240000000800 */
[----:B0-----:R-:W-:-:S02]  /*0070*/  IMAD R11, R12, UR6, R11 ;  /* 0x000000060c0b7c24 */ /* 0x001fc4000f8e020b */
[----:B--2---:R-:W-:-:S05]  /*0080*/  IMAD R0, R10, R10, RZ ;  /* 0x0000000a0a007224 */ /* 0x004fca00078e02ff */
[----:B------:R-:W-:-:S13]  /*0090*/  ISETP.GE.AND P0, PT, R11, R0, PT ;  /* 0x000000000b00720c */ /* 0x000fda0003f06270 */
[----:B------:R-:W-:Y:S05]  /*00a0*/  @P0 EXIT ;  /* 0x000000000000094d */ /* 0x000fea0003800000 */
[----:B------:R-:W0:Y:S01]  /*00b0*/  LDC.64 R4, c[0x0][0x390] ;  /* 0x0000e400ff047b82 */ /* 0x000e220000000a00 */
[----:B------:R-:W1:Y:S07]  /*00c0*/  LDCU UR6, c[0x0][0x370] ;  /* 0x00006e00ff0677ac */ /* 0x000e6e0008000800 */
[----:B------:R-:W2:Y:S08]  /*00d0*/  LDC.64 R6, c[0x0][0x380] ;  /* 0x0000e000ff067b82 */ /* 0x000eb00000000a00 */
[----:B------:R-:W3:Y:S01]  /*00e0*/  LDC.64 R8, c[0x0][0x388] ;  /* 0x0000e200ff087b82 */ /* 0x000ee20000000a00 */
[----:B-1----:R-:W-:-:S07]  /*00f0*/  IMAD R0, R12, UR6, RZ ;  /* 0x000000060c007c24 */ /* 0x002fce000f8e02ff */
.L_x_21:
[-C--:B------:R-:W-:Y:S02]  /*0100*/  IABS R15, R10.reuse ;  /* 0x0000000a000f7213 */ /* 0x080fe40000000000 */
[----:B------:R-:W-:Y:S02]  /*0110*/  IABS R18, R11 ;  /* 0x0000000b00127213 */ /* 0x000fe40000000000 */
[----:B------:R-:W1:Y:S01]  /*0120*/  I2F.RP R14, R15 ;  /* 0x0000000f000e7306 */ /* 0x000e620000209400 */
[----:B------:R-:W-:-:S07]  /*0130*/  IABS R19, R10 ;  /* 0x0000000a00137213 */ /* 0x000fce0000000000 */
[----:B-1----:R-:W1:Y:S02]  /*0140*/  MUFU.RCP R14, R14 ;  /* 0x0000000e000e7308 */ /* 0x002e640000001000 */
[----:B-1----:R-:W-:Y:S01]  /*0150*/  IADD3 R12, PT, PT, R14, 0xffffffe, RZ ;  /* 0x0ffffffe0e0c7810 */ /* 0x002fe20007ffe0ff */
[----:B------:R-:W-:-:S05]  /*0160*/  IMAD.MOV R14, RZ, RZ, -R19 ;  /* 0x000000ffff0e7224 */ /* 0x000fca00078e0a13 */
[----:B------:R1:W4:Y:S02]  /*0170*/  F2I.FTZ.U32.TRUNC.NTZ R13, R12 ;  /* 0x0000000c000d7305 */ /* 0x000324000021f000 */
[----:B-1----:R-:W-:Y:S01]  /*0180*/  HFMA2 R12, -RZ, RZ, 0, 0 ;  /* 0x00000000ff0c7431 */ /* 0x002fe200000001ff */
[----:B----4-:R-:W-:-:S05]  /*0190*/  IADD3 R16, PT, PT, RZ, -R13, RZ ;  /* 0x8000000dff107210 */ /* 0x010fca0007ffe0ff */
[----:B------:R-:W-:Y:S02]  /*01a0*/  IMAD R17, R16, R15, RZ ;  /* 0x0000000f10117224 */ /* 0x000fe400078e02ff */
[----:B------:R-:W-:Y:S02]  /*01b0*/  IMAD.MOV.U32 R16, RZ, RZ, R18 ;  /* 0x000000ffff107224 */ /* 0x000fe400078e0012 */
[----:B------:R-:W-:-:S06]  /*01c0*/  IMAD.HI.U32 R13, R13, R17, R12 ;  /* 0x000000110d0d7227 */ /* 0x000fcc00078e000c */
[----:B------:R-:W-:-:S04]  /*01d0*/  IMAD.HI.U32 R13, R13, R16, RZ ;  /* 0x000000100d0d7227 */ /* 0x000fc800078e00ff */
[----:B------:R-:W-:-:S05]  /*01e0*/  IMAD R12, R13, R14, R16 ;  /* 0x0000000e0d0c7224 */ /* 0x000fca00078e0210 */
[----:B------:R-:W-:-:S13]  /*01f0*/  ISETP.GT.U32.AND P2, PT, R15, R12, PT ;  /* 0x0000000c0f00720c */ /* 0x000fda0003f44070 */
[-C--:B------:R-:W-:Y:S01]  /*0200*/  @!P2 IADD3 R12, PT, PT, R12, -R15.reuse, RZ ;  /* 0x8000000f0c0ca210 */ /* 0x080fe20007ffe0ff */
[----:B------:R-:W-:Y:S01]  /*0210*/  @!P2 VIADD R13, R13, 0x1 ;  /* 0x000000010d0da836 */ /* 0x000fe20000000000 */
[----:B------:R-:W-:Y:S02]  /*0220*/  ISETP.NE.AND P2, PT, R10, RZ, PT ;  /* 0x000000ff0a00720c */ /* 0x000fe40003f45270 */
[----:B------:R-:W-:Y:S02]  /*0230*/  ISETP.GE.U32.AND P0, PT, R12, R15, PT ;  /* 0x0000000f0c00720c */ /* 0x000fe40003f06070 */
[----:B------:R-:W-:-:S04]  /*0240*/  LOP3.LUT R12, R11, R10, RZ, 0x3c, !PT ;  /* 0x0000000a0b0c7212 */ /* 0x000fc800078e3cff */
[----:B------:R-:W-:-:S07]  /*0250*/  ISETP.GE.AND P1, PT, R12, RZ, PT ;  /* 0x000000ff0c00720c */ /* 0x000fce0003f26270 */
[----:B------:R-:W-:-:S06]  /*0260*/  @P0 IADD3 R13, PT, PT, R13, 0x1, RZ ;  /* 0x000000010d0d0810 */ /* 0x000fcc0007ffe0ff */
[----:B------:R-:W-:Y:S01]  /*0270*/  @!P1 IMAD.MOV R13, RZ, RZ, -R13 ;  /* 0x000000ffff0d9224 */ /* 0x000fe200078e0a0d */
[----:B------:R-:W-:-:S04]  /*0280*/  @!P2 LOP3.LUT R13, RZ, R10, RZ, 0x33, !PT ;  /* 0x0000000aff0da212 */ /* 0x000fc800078e33ff */
[----:B------:R-:W-:-:S05]  /*0290*/  IADD3 R12, PT, PT, -R13, RZ, RZ ;  /* 0x000000ff0d0c7210 */ /* 0x000fca0007ffe1ff */
[----:B------:R-:W-:-:S04]  /*02a0*/  IMAD R12, R10, R12, R11 ;  /* 0x0000000c0a0c7224 */ /* 0x000fc800078e020b */
[----:B------:R-:W-:Y:S02]  /*02b0*/  IMAD R15, R12, R10, R13 ;  /* 0x0000000a0c0f7224 */ /* 0x000fe400078e020d */
[----:B--2---:R-:W-:-:S04]  /*02c0*/  IMAD.WIDE R12, R11, 0x4, R6 ;  /* 0x000000040b0c7825 */ /* 0x004fc800078e0206 */
[----:B---3--:R-:W-:Y:S02]  /*02d0*/  IMAD.WIDE R14, R15, 0x4, R8 ;  /* 0x000000040f0e7825 */ /* 0x008fe400078e0208 */
[----:B------:R-:W2:Y:S04]  /*02e0*/  LDG.E R12, desc[UR4][R12.64] ;  /* 0x000000040c0c7981 */ /* 0x000ea8000c1e1900 */
[----:B------:R-:W2:Y:S01]  /*02f0*/  LDG.E R15, desc[UR4][R14.64] ;  /* 0x000000040e0f7981 */ /* 0x000ea2000c1e1900 */
[----:B0-----:R-:W-:Y:S01]  /*0300*/  IMAD.WIDE R16, R11, 0x4, R4 ;  /* 0x000000040b107825 */ /* 0x001fe200078e0204 */
[----:B--2---:R-:W-:-:S05]  /*0310*/  VIMNMX R19, PT, PT, R12, R15, PT ;  /* 0x0000000f0c137248 */ /* 0x004fca0003fe0100 */
[----:B------:R1:W-:Y:S04]  /*0320*/  STG.E desc[UR4][R16.64], R19 ;  /* 0x0000001310007986 */ /* 0x0003e8000c101904 */
[----:B------:R-:W2:Y:S01]  /*0330*/  LDG.E R10, desc[UR4][R2.64] ;  /* 0x00000004020a7981 */ /* 0x000ea2000c1e1900 */
[----:B------:R-:W-:Y:S02]  /*0340*/  IMAD.IADD R11, R0, 0x1, R11 ;  /* 0x00000001000b7824 */ /* 0x000fe400078e020b */
[----:B--2---:R-:W-:-:S05]  /*0350*/  IMAD R18, R10, R10, RZ ;  /* 0x0000000a0a127224 */ /* 0x004fca00078e02ff */
[----:B------:R-:W-:-:S13]  /*0360*/  ISETP.GE.AND P0, PT, R11, R18, PT ;  /* 0x000000120b00720c */ /* 0x000fda0003f06270 */
[----:B-1----:R-:W-:Y:S05]  /*0370*/  @!P0 BRA `(.L_x_21) ;  /* 0xfffffffc00608947 */ /* 0x002fea000383ffff */
[----:B------:R-:W-:Y:S05]  /*0380*/  EXIT ;  /* 0x000000000000794d */ /* 0x000fea0003800000 */
.L_x_22:
        /* <DEDUP_REMOVED lines=15> */
.L_x_25:


//--------------------- .nv.shared._Z8get_avgsPiPfi --------------------------
	.section	.nv.shared._Z8get_avgsPiPfi,"aw",@nobits
	.sectionflags	@""
	.align	4
.nv.shared._Z8get_avgsPiPfi:
	.zero		2048


//--------------------- .nv.shared.reserved.0     --------------------------
	.section	.nv.shared.reserved.0,"aw",@nobits
	.weak		__nv_reservedSMEM_offset_0_alias
	.size		__nv_reservedSMEM_offset_0_alias, 0, 64
	.other		__nv_reservedSMEM_offset_0_alias,@"STO_CUDA_RESERVED_SHARED STV_DEFAULT"
__nv_reservedSMEM_offset_0_alias:
	.zero		0
	.zero		64


//--------------------- .nv.constant0._Z8get_avgsPiPfi --------------------------
	.section	.nv.constant0._Z8get_avgsPiPfi,"a",@progbits
	.sectionflags	@""
	.align	4
.nv.constant0._Z8get_avgsPiPfi:
	.zero		916


//--------------------- .nv.constant0._Z11get_new_arrPiS_S_S_ --------------------------
	.section	.nv.constant0._Z11get_new_arrPiS_S_S_,"a",@progbits
	.sectionflags	@""
	.align	4
.nv.constant0._Z11get_new_arrPiS_S_S_:
	.zero		928


//--------------------- SYMBOLS --------------------------

	.type		.nv.reservedSmem.offset0,@object
	.size		.nv.reservedSmem.offset0,0x4
	.type		.nv.reservedSmem.cap,@object
	.size		.nv.reservedSmem.cap,0x4
